	.headerflags	@"EF_CUDA_TEXMODE_UNIFIED EF_CUDA_64BIT_ADDRESS EF_CUDA_SM86 EF_CUDA_VIRTUAL_SM(EF_CUDA_SM86)"
	.elftype	@"ET_EXEC"


//--------------------- .nv.info                  --------------------------
	.section	.nv.info,"",@"SHT_CUDA_INFO"
	.align	4


	//----- nvinfo : EIATTR_REGCOUNT
	.align		4
        /*0000*/ 	.byte	0x04, 0x2f
        /*0002*/ 	.short	(.L_5 - .L_4)
	.align		4
.L_4:
        /*0004*/ 	.word	index@(triton_per_fused_add_embedding_mean_mul_pow_rsqrt_7)
        /*0008*/ 	.word	0x00000027


	//----- nvinfo : EIATTR_FRAME_SIZE
	.align		4
.L_5:
        /*000c*/ 	.byte	0x04, 0x11
        /*000e*/ 	.short	(.L_7 - .L_6)
	.align		4
.L_6:
        /*0010*/ 	.word	index@(triton_per_fused_add_embedding_mean_mul_pow_rsqrt_7)
        /*0014*/ 	.word	0x00000000


	//----- nvinfo : EIATTR_MIN_STACK_SIZE
	.align		4
.L_7:
        /*0018*/ 	.byte	0x04, 0x12
        /*001a*/ 	.short	(.L_9 - .L_8)
	.align		4
.L_8:
        /*001c*/ 	.word	index@(triton_per_fused_add_embedding_mean_mul_pow_rsqrt_7)
        /*0020*/ 	.word	0x00000000
.L_9:


//--------------------- .nv.info.triton_per_fused_add_embedding_mean_mul_pow_rsqrt_7 --------------------------
	.section	.nv.info.triton_per_fused_add_embedding_mean_mul_pow_rsqrt_7,"",@"SHT_CUDA_INFO"
	.sectionflags	@""
	.align	4


	//----- nvinfo : EIATTR_CUDA_API_VERSION
	.align		4
        /*0000*/ 	.byte	0x04, 0x37
        /*0002*/ 	.short	(.L_11 - .L_10)
.L_10:
        /*0004*/ 	.word	0x00000080


	//----- nvinfo : EIATTR_SW2861232_WAR
	.align		4
.L_11:
        /*0008*/ 	.byte	0x01, 0x35
	.zero		2


	//----- nvinfo : EIATTR_PARAM_CBANK
	.align		4
        /*000c*/ 	.byte	0x04, 0x0a
        /*000e*/ 	.short	(.L_13 - .L_12)
	.align		4
.L_12:
        /*0010*/ 	.word	index@(.nv.constant0.triton_per_fused_add_embedding_mean_mul_pow_rsqrt_7)
        /*0014*/ 	.short	0x0160
        /*0016*/ 	.short	0x0040


	//----- nvinfo : EIATTR_CBANK_PARAM_SIZE
	.align		4
.L_13:
        /*0018*/ 	.byte	0x03, 0x19
        /*001a*/ 	.short	0x0040


	//----- nvinfo : EIATTR_KPARAM_INFO
	.align		4
        /*001c*/ 	.byte	0x04, 0x17
        /*001e*/ 	.short	(.L_15 - .L_14)
.L_14:
        /*0020*/ 	.word	0x00000000
        /*0024*/ 	.short	0x0008
        /*0026*/ 	.short	0x0038
        /*0028*/ 	.byte	0x00, 0xf4, 0x21, 0x00


	//----- nvinfo : EIATTR_KPARAM_INFO
	.align		4
.L_15:
        /*002c*/ 	.byte	0x04, 0x17
        /*002e*/ 	.short	(.L_17 - .L_16)
.L_16:
        /*0030*/ 	.word	0x00000000
        /*0034*/ 	.short	0x0007
        /*0036*/ 	.short	0x0034
        /*0038*/ 	.byte	0x00, 0xf0, 0x11, 0x00


	//----- nvinfo : EIATTR_KPARAM_INFO
	.align		4
.L_17:
        /*003c*/ 	.byte	0x04, 0x17
        /*003e*/ 	.short	(.L_19 - .L_18)
.L_18:
        /*0040*/ 	.word	0x00000000
        /*0044*/ 	.short	0x0006
        /*0046*/ 	.short	0x0030
        /*0048*/ 	.byte	0x00, 0xf0, 0x11, 0x00


	//----- nvinfo : EIATTR_KPARAM_INFO
	.align		4
.L_19:
        /*004c*/ 	.byte	0x04, 0x17
        /*004e*/ 	.short	(.L_21 - .L_20)
.L_20:
        /*0050*/ 	.word	0x00000000
        /*0054*/ 	.short	0x0005
        /*0056*/ 	.short	0x0028
        /*0058*/ 	.byte	0x00, 0xf4, 0x21, 0x00


	//----- nvinfo : EIATTR_KPARAM_INFO
	.align		4
.L_21:
        /*005c*/ 	.byte	0x04, 0x17
        /*005e*/ 	.short	(.L_23 - .L_22)
.L_22:
        /*0060*/ 	.word	0x00000000
        /*0064*/ 	.short	0x0004
        /*0066*/ 	.short	0x0020
        /*0068*/ 	.byte	0x00, 0xf4, 0x21, 0x00


	//----- nvinfo : EIATTR_KPARAM_INFO
	.align		4
.L_23:
        /*006c*/ 	.byte	0x04, 0x17
        /*006e*/ 	.short	(.L_25 - .L_24)
.L_24:
        /*0070*/ 	.word	0x00000000
        /*0074*/ 	.short	0x0003
        /*0076*/ 	.short	0x0018
        /*0078*/ 	.byte	0x00, 0xf4, 0x21, 0x00


	//----- nvinfo : EIATTR_KPARAM_INFO
	.align		4
.L_25:
        /*007c*/ 	.byte	0x04, 0x17
        /*007e*/ 	.short	(.L_27 - .L_26)
.L_26:
        /*0080*/ 	.word	0x00000000
        /*0084*/ 	.short	0x0002
        /*0086*/ 	.short	0x0010
        /*0088*/ 	.byte	0x00, 0xf4, 0x21, 0x00


	//----- nvinfo : EIATTR_KPARAM_INFO
	.align		4
.L_27:
        /*008c*/ 	.byte	0x04, 0x17
        /*008e*/ 	.short	(.L_29 - .L_28)
.L_28:
        /*0090*/ 	.word	0x00000000
        /*0094*/ 	.short	0x0001
        /*0096*/ 	.short	0x0008
        /*0098*/ 	.byte	0x00, 0xf4, 0x21, 0x00


	//----- nvinfo : EIATTR_KPARAM_INFO
	.align		4
.L_29:
        /*009c*/ 	.byte	0x04, 0x17
        /*009e*/ 	.short	(.L_31 - .L_30)
.L_30:
        /*00a0*/ 	.word	0x00000000
        /*00a4*/ 	.short	0x0000
        /*00a6*/ 	.short	0x0000
        /*00a8*/ 	.byte	0x00, 0xf4, 0x21, 0x00


	//----- nvinfo : EIATTR_MAXREG_COUNT
	.align		4
.L_31:
        /*00ac*/ 	.byte	0x03, 0x1b
        /*00ae*/ 	.short	0x00ff


	//----- nvinfo : EIATTR_EXTERNS
	.align		4
        /*00b0*/ 	.byte	0x04, 0x0f
        /*00b2*/ 	.short	(.L_33 - .L_32)


	//   ....[0]....
	.align		4
.L_32:
        /*00b4*/ 	.word	index@(__assertfail)


	//----- nvinfo : EIATTR_COOP_GROUP_MASK_REGIDS
	.align		4
.L_33:
        /*00b8*/ 	.byte	0x04, 0x29
        /*00ba*/ 	.short	(.L_35 - .L_34)


	//   ....[0]....
.L_34:
        /*00bc*/ 	.word	0xffffffff


	//   ....[1]....
        /*00c0*/ 	.word	0xffffffff


	//   ....[2]....
        /*00c4*/ 	.word	0xffffffff


	//   ....[3]....
        /*00c8*/ 	.word	0xffffffff


	//   ....[4]....
        /*00cc*/ 	.word	0xffffffff


	//   ....[5]....
        /*00d0*/ 	.word	0xffffffff


	//   ....[6]....
        /*00d4*/ 	.word	0xffffffff


	//----- nvinfo : EIATTR_COOP_GROUP_INSTR_OFFSETS
	.align		4
.L_35:
        /*00d8*/ 	.byte	0x04, 0x28
        /*00da*/ 	.short	(.L_37 - .L_36)


	//   ....[0]....
.L_36:
        /*00dc*/ 	.word	0x00000480


	//   ....[1]....
        /*00e0*/ 	.word	0x000004b0


	//   ....[2]....
        /*00e4*/ 	.word	0x000004e0


	//   ....[3]....
        /*00e8*/ 	.word	0x00000500


	//   ....[4]....
        /*00ec*/ 	.word	0x00000520


	//   ....[5]....
        /*00f0*/ 	.word	0x00000590


	//   ....[6]....
        /*00f4*/ 	.word	0x000005b0


	//----- nvinfo : EIATTR_SYSCALL_OFFSETS
	.align		4
.L_37:
        /*00f8*/ 	.byte	0x04, 0x46
        /*00fa*/ 	.short	(.L_39 - .L_38)


	//   ....[0]....
.L_38:
        /*00fc*/ 	.word	0x000002d0


	//----- nvinfo : EIATTR_EXIT_INSTR_OFFSETS
	.align		4
.L_39:
        /*0100*/ 	.byte	0x04, 0x1c
        /*0102*/ 	.short	(.L_41 - .L_40)


	//   ....[0]....
.L_40:
        /*0104*/ 	.word	0x00000700


	//----- nvinfo : EIATTR_REQNTID
	.align		4
.L_41:
        /*0108*/ 	.byte	0x04, 0x10
        /*010a*/ 	.short	(.L_43 - .L_42)
.L_42:
        /*010c*/ 	.word	0x00000080
        /*0110*/ 	.word	0x00000001
        /*0114*/ 	.word	0x00000001
.L_43:


//--------------------- .nv.callgraph             --------------------------
	.section	.nv.callgraph,"",@"SHT_CUDA_CALLGRAPH"
	.align	4
	.sectionentsize	8
	.align		4
        /*0000*/ 	.word	0x00000000
	.align		4
        /*0004*/ 	.word	0xffffffff
	.align		4
        /*0008*/ 	.word	index@(triton_per_fused_add_embedding_mean_mul_pow_rsqrt_7)
	.align		4
        /*000c*/ 	.word	index@(__assertfail)
	.align		4
        /*0010*/ 	.word	0x00000000
	.align		4
        /*0014*/ 	.word	0xfffffffe
	.align		4
        /*0018*/ 	.word	0x00000000
	.align		4
        /*001c*/ 	.word	0xfffffffd
	.align		4
        /*0020*/ 	.word	0x00000000
	.align		4
        /*0024*/ 	.word	0xfffffffc


//--------------------- .nv.rel.action            --------------------------
	.section	.nv.rel.action,"",@"SHT_CUDA_RELOCINFO"
	.align	8
	.sectionentsize	8
        /*0000*/ 	.byte	0x73, 0x00, 0x00, 0x00, 0x00, 0x00, 0x00, 0x00, 0x00, 0x00, 0x00, 0x11, 0x25, 0x00, 0x05, 0x36


//--------------------- .nv.constant4             --------------------------
	.section	.nv.constant4,"a",@progbits
	.align	8
	.align		8
.nv.constant4:
        /*0000*/ 	.dword	__assertfail
	.align		8
        /*0008*/ 	.dword	assertFunc_0
	.align		8
        /*0010*/ 	.dword	assertFile_0
	.align		8
        /*0018*/ 	.dword	assertMessage_0
	.align		8
        /*0020*/ 	.dword	_$_str


//--------------------- .nv.constant0.triton_per_fused_add_embedding_mean_mul_pow_rsqrt_7 --------------------------
	.section	.nv.constant0.triton_per_fused_add_embedding_mean_mul_pow_rsqrt_7,"a",@progbits
	.sectionflags	@""
	.align	4
.nv.constant0.triton_per_fused_add_embedding_mean_mul_pow_rsqrt_7:
	.zero		416


//--------------------- .text.triton_per_fused_add_embedding_mean_mul_pow_rsqrt_7 --------------------------
	.section	.text.triton_per_fused_add_embedding_mean_mul_pow_rsqrt_7,"ax",@progbits
	.sectionflags	@"SHF_BARRIERS=1"
	.sectioninfo	@"SHI_REGISTERS=39"
	.align	128
        .global         triton_per_fused_add_embedding_mean_mul_pow_rsqrt_7
        .type           triton_per_fused_add_embedding_mean_mul_pow_rsqrt_7,@function
        .size           triton_per_fused_add_embedding_mean_mul_pow_rsqrt_7,(.L_x_2 - triton_per_fused_add_embedding_mean_mul_pow_rsqrt_7)
        .other          triton_per_fused_add_embedding_mean_mul_pow_rsqrt_7,@"STO_CUDA_ENTRY STV_DEFAULT"
triton_per_fused_add_embedding_mean_mul_pow_rsqrt_7:
.text.triton_per_fused_add_embedding_mean_mul_pow_rsqrt_7:
[----:B------:R-:W-:Y:S02]  /*0000*/  MOV R1, c[0x0][0x28] ;  /* 0x00000a0000017a02 */ /* 0x000fe40000000f00 */
[----:B------:R-:W0:Y:S01]  /*0010*/  S2R R3, SR_CTAID.X ;  /* 0x0000000000037919 */ /* 0x000e220000002500 */
[----:B------:R-:W-:Y:S01]  /*0020*/  IMAD.MOV.U32 R22, RZ, RZ, 0x8 ;  /* 0x00000008ff167424 */ /* 0x000fe200078e00ff */
[----:B------:R-:W-:Y:S02]  /*0030*/  UMOV UR6, 0x0 ;  /* 0x0000000000067882 */ /* 0x000fe40000000000 */
[----:B------:R-:W-:Y:S01]  /*0040*/  UMOV UR7, 0x14f00000 ;  /* 0x14f0000000077882 */ /* 0x000fe20000000000 */
[----:B------:R-:W1:Y:S01]  /*0050*/  S2R R0, SR_TID.X ;  /* 0x0000000000007919 */ /* 0x000e620000002100 */
[----:B0-----:R-:W-:-:S06]  /*0060*/  IMAD.WIDE.U32 R22, R3, R22, c[0x0][0x168] ;  /* 0x00005a0003167625 */ /* 0x001fcc00078e0016 */
[----:B------:R-:W2:Y:S01]  /*0070*/  LDG.E.EL.64 R22, desc[UR6][R22.64] ;  /* 0x0000000616167981 */ /* 0x000ea2200c2e1b00 */
[----:B-1----:R-:W-:Y:S01]  /*0080*/  SHF.L.U32 R32, R0, 0x2, RZ ;  /* 0x0000000200207819 */ /* 0x002fe200000006ff */
[----:B------:R-:W-:Y:S01]  /*0090*/  IMAD.MOV.U32 R15, RZ, RZ, 0x4 ;  /* 0x00000004ff0f7424 */ /* 0x000fe200078e00ff */
[----:B------:R-:W-:Y:S02]  /*00a0*/  ULDC.64 UR4, c[0x0][0x118] ;  /* 0x0000460000047ab9 */ /* 0x000fe40000000a00 */
[----:B------:R-:W-:-:S04]  /*00b0*/  LOP3.LUT R32, R32, 0x1fc, RZ, 0xc0, !PT ;  /* 0x000001fc20207812 */ /* 0x000fc800078ec0ff */
[----:B------:R-:W-:Y:S01]  /*00c0*/  LEA R34, R3, R32, 0x9 ;  /* 0x0000002003227211 */ /* 0x000fe200078e48ff */
[----:B------:R-:W-:-:S04]  /*00d0*/  IMAD.WIDE.U32 R16, R32, R15, c[0x0][0x180] ;  /* 0x0000600020107625 */ /* 0x000fc800078e000f */
[CC--:B------:R-:W-:Y:S02]  /*00e0*/  IMAD.WIDE R24, R34.reuse, R15.reuse, c[0x0][0x178] ;  /* 0x00005e0022187625 */ /* 0x0c0fe400078e020f */
[----:B------:R-:W5:Y:S02]  /*00f0*/  LDG.E.EL.128 R16, desc[UR6][R16.64] ;  /* 0x0000000610107981 */ /* 0x000f64200c2e1d00 */
[----:B------:R-:W-:Y:S02]  /*0100*/  IMAD.WIDE R14, R34, R15, c[0x0][0x160] ;  /* 0x00005800220e7625 */ /* 0x000fe400078e020f */
[----:B------:R-:W5:Y:S04]  /*0110*/  LDG.E.128 R24, [R24.64] ;  /* 0x0000000418187981 */ /* 0x000f68000c1e1d00 */
[----:B------:R0:W5:Y:S01]  /*0120*/  LDG.E.128 R28, [R14.64] ;  /* 0x000000040e1c7981 */ /* 0x000162000c1e1d00 */
[----:B--2---:R-:W-:-:S02]  /*0130*/  ISETP.GE.AND P1, PT, R23, RZ, PT ;  /* 0x000000ff1700720c */ /* 0x004fc40003f26270 */
[----:B------:R-:W-:-:S04]  /*0140*/  IADD3 R3, P0, R22, 0x7d80, RZ ;  /* 0x00007d8016037810 */ /* 0x000fc80007f1e0ff */
[----:B------:R-:W-:Y:S01]  /*0150*/  SEL R2, R3, R22, !P1 ;  /* 0x0000001603027207 */ /* 0x000fe20004800000 */
[----:B------:R-:W-:-:S03]  /*0160*/  IMAD.X R3, RZ, RZ, R23, P0 ;  /* 0x000000ffff037224 */ /* 0x000fc600000e0617 */
[----:B------:R-:W-:Y:S02]  /*0170*/  ISETP.GE.U32.AND P0, PT, R2, 0x7d80, PT ;  /* 0x00007d800200780c */ /* 0x000fe40003f06070 */
[----:B------:R-:W-:-:S04]  /*0180*/  SEL R2, R3, R23, !P1 ;  /* 0x0000001703027207 */ /* 0x000fc80004800000 */
[----:B------:R-:W-:-:S13]  /*0190*/  ISETP.GE.U32.AND.EX P0, PT, R2, RZ, PT, P0 ;  /* 0x000000ff0200720c */ /* 0x000fda0003f06100 */
[----:B------:R-:W-:Y:S05]  /*01a0*/  @!P0 BRA `(.L_x_0) ;  /* 0x0000013000008947 */ /* 0x000fea0003800000 */
[----:B0-----:R-:W-:Y:S01]  /*01b0*/  MOV R2, 0x0 ;  /* 0x0000000000027802 */ /* 0x001fe20000000f00 */
[----:B------:R-:W-:Y:S01]  /*01c0*/  IMAD.MOV.U32 R5, RZ, RZ, c[0x4][0x1c] ;  /* 0x01000700ff057624 */ /* 0x000fe200078e00ff */
[----:B------:R-:W-:Y:S01]  /*01d0*/  MOV R4, c[0x4][0x18] ;  /* 0x0100060000047a02 */ /* 0x000fe20000000f00 */
[----:B------:R-:W-:Y:S01]  /*01e0*/  IMAD.MOV.U32 R8, RZ, RZ, 0x2b ;  /* 0x0000002bff087424 */ /* 0x000fe200078e00ff */
[----:B------:R-:W-:Y:S01]  /*01f0*/  MOV R6, c[0x4][0x10] ;  /* 0x0100040000067a02 */ /* 0x000fe20000000f00 */
[----:B------:R-:W-:Y:S01]  /*0200*/  IMAD.MOV.U32 R12, RZ, RZ, 0x1 ;  /* 0x00000001ff0c7424 */ /* 0x000fe200078e00ff */
[----:B------:R-:W0:Y:S01]  /*0210*/  LDC.64 R2, c[0x4][R2] ;  /* 0x0100000002027b82 */ /* 0x000e220000000a00 */
[----:B------:R-:W-:Y:S02]  /*0220*/  MOV R7, c[0x4][0x14] ;  /* 0x0100050000077a02 */ /* 0x000fe40000000f00 */
[----:B------:R-:W-:Y:S02]  /*0230*/  MOV R10, c[0x4][0x8] ;  /* 0x01000200000a7a02 */ /* 0x000fe40000000f00 */
[----:B------:R-:W-:-:S02]  /*0240*/  MOV R11, c[0x4][0xc] ;  /* 0x01000300000b7a02 */ /* 0x000fc40000000f00 */
[----:B------:R-:W-:Y:S02]  /*0250*/  MOV R13, RZ ;  /* 0x000000ff000d7202 */ /* 0x000fe40000000f00 */
[----:B------:R-:W-:-:S05]  /*0260*/  LEPC R20 ;  /* 0x000000000014734e */ /* 0x000fca0000000000 */
[----:B------:R-:W-:Y:S02]  /*0270*/  MOV R9, 0x2e0 ;  /* 0x000002e000097802 */ /* 0x000fe40000000f00 */
[----:B------:R-:W-:Y:S02]  /*0280*/  MOV R35, 0x260 ;  /* 0x0000026000237802 */ /* 0x000fe40000000f00 */
[----:B------:R-:W-:Y:S02]  /*0290*/  MOV R33, 0x0 ;  /* 0x0000000000217802 */ /* 0x000fe40000000f00 */
[----:B------:R-:W-:Y:S02]  /*02a0*/  MOV R36, 0x0 ;  /* 0x0000000000247802 */ /* 0x000fe40000000f00 */
[----:B------:R-:W-:-:S04]  /*02b0*/  IADD3 R20, P0, P2, -R35, R9, R20 ;  /* 0x0000000923147210 */ /* 0x000fc80007a1e114 */
[----:B------:R-:W-:-:S04]  /*02c0*/  IADD3.X R21, ~R36, R33, R21, P0, P2 ;  /* 0x0000002124157210 */ /* 0x000fc800007e4515 */
[----:B0----5:R-:W-:Y:S05]  /*02d0*/  CALL.ABS.NOINC R2 ;  /* 0x0000000002007343 */ /* 0x021fea0003c00000 */
.L_x_0:
[C---:B0-----:R-:W-:Y:S01]  /*02e0*/  SHF.L.U32 R4, R22.reuse, 0x9, RZ ;  /* 0x0000000916047819 */ /* 0x041fe200000006ff */
[----:B------:R-:W-:Y:S01]  /*02f0*/  BAR.SYNC.DEFER_BLOCKING 0x0 ;  /* 0x0000000000007b1d */ /* 0x000fe20000010000 */
[----:B------:R-:W-:Y:S02]  /*0300*/  SHF.L.U64.HI R23, R22, 0x9, R23 ;  /* 0x0000000916177819 */ /* 0x000fe40000010217 */
[----:B------:R-:W-:-:S04]  /*0310*/  IADD3 R3, P0, R4, 0xfb0000, RZ ;  /* 0x00fb000004037810 */ /* 0x000fc80007f1e0ff */
[----:B------:R-:W-:Y:S01]  /*0320*/  SEL R3, R3, R4, !P1 ;  /* 0x0000000403037207 */ /* 0x000fe20004800000 */
[----:B------:R-:W-:-:S03]  /*0330*/  IMAD.X R6, RZ, RZ, R23, P0 ;  /* 0x000000ffff067224 */ /* 0x000fc600000e0617 */
[C---:B------:R-:W-:Y:S02]  /*0340*/  LEA R5, P0, R3.reuse, c[0x0][0x170], 0x2 ;  /* 0x00005c0003057a11 */ /* 0x040fe400078010ff */
[----:B------:R-:W-:Y:S02]  /*0350*/  SEL R6, R6, R23, !P1 ;  /* 0x0000001706067207 */ /* 0x000fe40004800000 */
[----:B------:R-:W-:Y:S02]  /*0360*/  LEA R4, P1, R32, R5, 0x2 ;  /* 0x0000000520047211 */ /* 0x000fe400078210ff */
[----:B------:R-:W-:-:S04]  /*0370*/  LEA.HI.X R3, R3, c[0x0][0x174], R6, 0x2, P0 ;  /* 0x00005d0003037a11 */ /* 0x000fc800000f1406 */
[----:B------:R-:W-:-:S06]  /*0380*/  IADD3.X R5, RZ, R3, RZ, P1, !PT ;  /* 0x00000003ff057210 */ /* 0x000fcc0000ffe4ff */
[----:B------:R-:W2:Y:S01]  /*0390*/  LDG.E.128 R4, [R4.64] ;  /* 0x0000000404047981 */ /* 0x000ea2000c1e1d00 */
[C---:B------:R-:W-:Y:S02]  /*03a0*/  LOP3.LUT P0, RZ, R0.reuse, 0x1f, RZ, 0xc0, !PT ;  /* 0x0000001f00ff7812 */ /* 0x040fe4000780c0ff */
[----:B------:R-:W-:Y:S01]  /*03b0*/  ISETP.GE.U32.AND P1, PT, R0, 0x4, PT ;  /* 0x000000040000780c */ /* 0x000fe20003f26070 */
[----:B--2--5:R-:W-:Y:S01]  /*03c0*/  FADD R8, R29, R5 ;  /* 0x000000051d087221 */ /* 0x024fe20000000000 */
[----:B------:R-:W-:Y:S01]  /*03d0*/  FADD R3, R28, R4 ;  /* 0x000000041c037221 */ /* 0x000fe20000000000 */
[----:B------:R-:W-:Y:S01]  /*03e0*/  FADD R9, R30, R6 ;  /* 0x000000061e097221 */ /* 0x000fe20000000000 */
[----:B------:R-:W-:Y:S01]  /*03f0*/  FADD R6, R31, R7 ;  /* 0x000000071f067221 */ /* 0x000fe20000000000 */
[----:B------:R-:W-:Y:S01]  /*0400*/  FADD R25, R25, R8 ;  /* 0x0000000819197221 */ /* 0x000fe20000000000 */
[----:B------:R-:W-:Y:S01]  /*0410*/  FADD R24, R24, R3 ;  /* 0x0000000318187221 */ /* 0x000fe20000000000 */
[----:B------:R-:W-:Y:S01]  /*0420*/  FADD R26, R26, R9 ;  /* 0x000000091a1a7221 */ /* 0x000fe20000000000 */
[----:B------:R-:W-:Y:S01]  /*0430*/  FADD R27, R27, R6 ;  /* 0x000000061b1b7221 */ /* 0x000fe20000000000 */
[----:B------:R-:W-:-:S04]  /*0440*/  FMUL R3, R25, R25 ;  /* 0x0000001919037220 */ /* 0x000fc80000400000 */
[----:B------:R-:W-:-:S04]  /*0450*/  FFMA R3, R24, R24, R3 ;  /* 0x0000001818037223 */ /* 0x000fc80000000003 */
[----:B------:R-:W-:-:S04]  /*0460*/  FFMA R4, R26, R26, R3 ;  /* 0x0000001a1a047223 */ /* 0x000fc80000000003 */
[----:B------:R-:W-:-:S05]  /*0470*/  FFMA R4, R27, R27, R4 ;  /* 0x0000001b1b047223 */ /* 0x000fca0000000004 */
[----:B------:R-:W0:Y:S02]  /*0480*/  SHFL.BFLY PT, R3, R4, 0x10, 0x1f ;  /* 0x0e001f0004037f89 */ /* 0x000e2400000e0000 */
[----:B0-----:R-:W-:Y:S01]  /*0490*/  FADD R3, R4, R3 ;  /* 0x0000000304037221 */ /* 0x001fe20000000000 */
[----:B------:R-:W-:-:S04]  /*04a0*/  SHF.R.U32.HI R4, RZ, 0x3, R0 ;  /* 0x00000003ff047819 */ /* 0x000fc80000011600 */
[----:B------:R-:W0:Y:S01]  /*04b0*/  SHFL.BFLY PT, R6, R3, 0x8, 0x1f ;  /* 0x0d001f0003067f89 */ /* 0x000e2200000e0000 */
[----:B------:R-:W-:Y:S01]  /*04c0*/  LOP3.LUT R4, R4, 0xc, RZ, 0xc0, !PT ;  /* 0x0000000c04047812 */ /* 0x000fe200078ec0ff */
[----:B0-----:R-:W-:-:S05]  /*04d0*/  FADD R6, R3, R6 ;  /* 0x0000000603067221 */ /* 0x001fca0000000000 */
[----:B------:R-:W0:Y:S02]  /*04e0*/  SHFL.BFLY PT, R5, R6, 0x4, 0x1f ;  /* 0x0c801f0006057f89 */ /* 0x000e2400000e0000 */
[----:B0-----:R-:W-:-:S05]  /*04f0*/  FADD R5, R6, R5 ;  /* 0x0000000506057221 */ /* 0x001fca0000000000 */
[----:B------:R-:W0:Y:S02]  /*0500*/  SHFL.BFLY PT, R8, R5, 0x2, 0x1f ;  /* 0x0c401f0005087f89 */ /* 0x000e2400000e0000 */
[----:B0-----:R-:W-:-:S05]  /*0510*/  FADD R8, R5, R8 ;  /* 0x0000000805087221 */ /* 0x001fca0000000000 */
[----:B------:R-:W0:Y:S02]  /*0520*/  SHFL.BFLY PT, R7, R8, 0x1, 0x1f ;  /* 0x0c201f0008077f89 */ /* 0x000e2400000e0000 */
[----:B0-----:R-:W-:-:S05]  /*0530*/  FADD R7, R8, R7 ;  /* 0x0000000708077221 */ /* 0x001fca0000000000 */
[----:B------:R0:W-:Y:S04]  /*0540*/  @!P0 STS [R4], R7 ;  /* 0x0000000704008388 */ /* 0x0001e80000000800 */
[----:B------:R-:W-:Y:S01]  /*0550*/  BAR.SYNC.DEFER_BLOCKING 0x0 ;  /* 0x0000000000007b1d */ /* 0x000fe20000010000 */
[----:B------:R-:W-:Y:S02]  /*0560*/  ISETP.NE.AND P0, PT, R0, RZ, PT ;  /* 0x000000ff0000720c */ /* 0x000fe40003f05270 */
[----:B0-----:R-:W-:-:S03]  /*0570*/  MOV R7, 0x3b000000 ;  /* 0x3b00000000077802 */ /* 0x001fc60000000f00 */
[----:B------:R-:W0:Y:S04]  /*0580*/  @!P1 LDS R2, [R0.X4] ;  /* 0x0000000000029984 */ /* 0x000e280000004800 */
[----:B0-----:R-:W0:Y:S02]  /*0590*/  SHFL.BFLY PT, R3, R2, 0x2, 0x1f ;  /* 0x0c401f0002037f89 */ /* 0x001e2400000e0000 */
[----:B0-----:R-:W-:-:S05]  /*05a0*/  FADD R3, R2, R3 ;  /* 0x0000000302037221 */ /* 0x001fca0000000000 */
[----:B------:R-:W0:Y:S02]  /*05b0*/  SHFL.BFLY PT, R6, R3, 0x1, 0x1f ;  /* 0x0c201f0003067f89 */ /* 0x000e2400000e0000 */
[----:B0-----:R-:W-:-:S05]  /*05c0*/  FADD R5, R3, R6 ;  /* 0x0000000603057221 */ /* 0x001fca0000000000 */
[----:B------:R-:W-:Y:S04]  /*05d0*/  @!P0 STS [R0.X4], R5 ;  /* 0x0000000500008388 */ /* 0x000fe80000004800 */
[----:B------:R-:W-:Y:S01]  /*05e0*/  BAR.SYNC.DEFER_BLOCKING 0x0 ;  /* 0x0000000000007b1d */ /* 0x000fe20000010000 */
[----:B------:R-:W-:-:S05]  /*05f0*/  LEA R2, P0, R34, c[0x0][0x188], 0x2 ;  /* 0x0000620022027a11 */ /* 0x000fca00078010ff */
[----:B------:R-:W0:Y:S04]  /*0600*/  LDS R6, [RZ] ;  /* 0x00000000ff067984 */ /* 0x000e280000000800 */
[----:B------:R-:W-:Y:S01]  /*0610*/  STG.E.128 [R14.64], R24 ;  /* 0x000000180e007986 */ /* 0x000fe2000c101d04 */
[----:B0-----:R-:W-:-:S04]  /*0620*/  FADD R6, RZ, R6 ;  /* 0x00000006ff067221 */ /* 0x001fc80000000000 */
[----:B------:R-:W-:Y:S01]  /*0630*/  FFMA R6, R6, R7, 9.9999999747524270788e-07 ;  /* 0x358637bd06067423 */ /* 0x000fe20000000007 */
[----:B------:R-:W-:-:S04]  /*0640*/  SHF.R.S32.HI R7, RZ, 0x1f, R34 ;  /* 0x0000001fff077819 */ /* 0x000fc80000011422 */
[----:B------:R-:W-:Y:S01]  /*0650*/  LEA.HI.X R3, R34, c[0x0][0x18c], R7, 0x2, P0 ;  /* 0x0000630022037a11 */ /* 0x000fe200000f1407 */
[----:B------:R-:W0:Y:S02]  /*0660*/  MUFU.RSQ R6, R6 ;  /* 0x0000000600067308 */ /* 0x000e240000001400 */
[-C--:B0-----:R-:W-:Y:S01]  /*0670*/  FMUL R7, R24, R6.reuse ;  /* 0x0000000618077220 */ /* 0x081fe20000400000 */
[-C--:B------:R-:W-:Y:S01]  /*0680*/  FMUL R0, R25, R6.reuse ;  /* 0x0000000619007220 */ /* 0x080fe20000400000 */
[-C--:B------:R-:W-:Y:S01]  /*0690*/  FMUL R5, R26, R6.reuse ;  /* 0x000000061a057220 */ /* 0x080fe20000400000 */
[----:B------:R-:W-:Y:S01]  /*06a0*/  FMUL R4, R27, R6 ;  /* 0x000000061b047220 */ /* 0x000fe20000400000 */
[----:B------:R-:W-:Y:S01]  /*06b0*/  FMUL R16, R16, R7 ;  /* 0x0000000710107220 */ /* 0x000fe20000400000 */
[----:B------:R-:W-:Y:S01]  /*06c0*/  FMUL R17, R17, R0 ;  /* 0x0000000011117220 */ /* 0x000fe20000400000 */
[----:B------:R-:W-:Y:S01]  /*06d0*/  FMUL R18, R18, R5 ;  /* 0x0000000512127220 */ /* 0x000fe20000400000 */
[----:B------:R-:W-:-:S05]  /*06e0*/  FMUL R19, R19, R4 ;  /* 0x0000000413137220 */ /* 0x000fca0000400000 */
[----:B------:R-:W-:Y:S01]  /*06f0*/  STG.E.128 [R2.64], R16 ;  /* 0x0000001002007986 */ /* 0x000fe2000c101d04 */
[----:B------:R-:W-:Y:S05]  /*0700*/  EXIT ;  /* 0x000000000000794d */ /* 0x000fea0003800000 */
.L_x_1:
[----:B------:R-:W-:-:S00]  /*0710*/  BRA `(.L_x_1) ;  /* 0xfffffff000007947 */ /* 0x000fc0000383ffff */
[----:B------:R-:W-:-:S00]  /*0720*/  NOP ;  /* 0x0000000000007918 */ /* 0x000fc00000000000 */
        /* <DEDUP_REMOVED lines=13> */
.L_x_2:


//--------------------- .nv.global.init           --------------------------
	.section	.nv.global.init,"aw",@progbits
.nv.global.init:
	.type		assertFunc_0,@object
	.size		assertFunc_0,(_$_str - assertFunc_0)
assertFunc_0:
        /*0000*/ 	.byte	0x75, 0x6e, 0x6b, 0x6e, 0x6f, 0x77, 0x6e, 0x00
	.type		_$_str,@object
	.size		_$_str,(assertMessage_0 - _$_str)
_$_str:
        /*0008*/ 	.byte	0x5f, 0x5f, 0x43, 0x55, 0x44, 0x41, 0x5f, 0x46, 0x54, 0x5a, 0x00
	.type		assertMessage_0,@object
	.size		assertMessage_0,(assertFile_0 - assertMessage_0)
assertMessage_0:
        /*0013*/ 	.byte	0x69, 0x6e, 0x64, 0x65, 0x78, 0x20, 0x6f, 0x75, 0x74, 0x20, 0x6f, 0x66, 0x20, 0x62, 0x6f, 0x75
        /*0023*/ 	.byte	0x6e, 0x64, 0x73, 0x3a, 0x20, 0x30, 0x20, 0x3c, 0x3d, 0x20, 0x74, 0x6d, 0x70, 0x34, 0x20, 0x3c
        /*0033*/ 	.byte	0x20, 0x33, 0x32, 0x31, 0x32, 0x38, 0x00
	.type		assertFile_0,@object
	.size		assertFile_0,(.L_1 - assertFile_0)
assertFile_0:
        /*003a*/ 	.byte	0x2f, 0x6d, 0x6e, 0x74, 0x2f, 0x64, 0x69, 0x73, 0x6b, 0x31, 0x2f, 0x6b, 0x68, 0x69, 0x65, 0x6d
        /*004a*/ 	.byte	0x74, 0x74, 0x2f, 0x75, 0x6e, 0x69, 0x76, 0x65, 0x72, 0x73, 0x61, 0x6c, 0x2d, 0x6f, 0x66, 0x66
        /*005a*/ 	.byte	0x6c, 0x69, 0x6e, 0x65, 0x2d, 0x62, 0x62, 0x6f, 0x2f, 0x74, 0x6f, 0x72, 0x63, 0x68, 0x69, 0x6e
        /*006a*/ 	.byte	0x64, 0x75, 0x63, 0x74, 0x6f, 0x72, 0x5f, 0x75, 0x62, 0x75, 0x6e, 0x74, 0x75, 0x2f, 0x35, 0x74
        /*007a*/ 	.byte	0x2f, 0x63, 0x35, 0x74, 0x71, 0x6c, 0x7a, 0x37, 0x35, 0x63, 0x76, 0x64, 0x73, 0x36, 0x78, 0x65
        /*008a*/ 	.byte	0x33, 0x33, 0x68, 0x77, 0x70, 0x76, 0x75, 0x72, 0x7a, 0x72, 0x6b, 0x72, 0x76, 0x61, 0x73, 0x35
        /*009a*/ 	.byte	0x78, 0x35, 0x37, 0x72, 0x63, 0x36, 0x6a, 0x6d, 0x37, 0x6c, 0x68, 0x67, 0x69, 0x71, 0x6b, 0x73
        /*00aa*/ 	.byte	0x72, 0x37, 0x37, 0x63, 0x34, 0x2e, 0x70, 0x79, 0x00
.L_1:


//--------------------- .nv.shared.triton_per_fused_add_embedding_mean_mul_pow_rsqrt_7 --------------------------
	.section	.nv.shared.triton_per_fused_add_embedding_mean_mul_pow_rsqrt_7,"aw",@nobits
	.sectionflags	@""
	.align	16


//--------------------- SYMBOLS --------------------------

	.type		__assertfail,@function
